	.headerflags	@"EF_CUDA_TEXMODE_UNIFIED EF_CUDA_64BIT_ADDRESS EF_CUDA_ACCELERATORS EF_CUDA_SM90 EF_CUDA_VIRTUAL_SM(EF_CUDA_SM90)"
	.elftype	@"ET_EXEC"


//--------------------- .nv.info                  --------------------------
	.section	.nv.info,"",@"SHT_CUDA_INFO"
	.align	4


	//----- nvinfo : EIATTR_REGCOUNT
	.align		4
        /*0000*/ 	.byte	0x04, 0x2f
        /*0002*/ 	.short	(.L_1 - .L_0)
	.align		4
.L_0:
        /*0004*/ 	.word	index@(triton_poi_fused_cat_9)
        /*0008*/ 	.word	0x00000020


	//----- nvinfo : EIATTR_MIN_STACK_SIZE
	.align		4
.L_1:
        /*000c*/ 	.byte	0x04, 0x12
        /*000e*/ 	.short	(.L_3 - .L_2)
	.align		4
.L_2:
        /*0010*/ 	.word	index@(triton_poi_fused_cat_9)
        /*0014*/ 	.word	0x00000000


	//----- nvinfo : EIATTR_FRAME_SIZE
	.align		4
.L_3:
        /*0018*/ 	.byte	0x04, 0x11
        /*001a*/ 	.short	(.L_5 - .L_4)
	.align		4
.L_4:
        /*001c*/ 	.word	index@(triton_poi_fused_cat_9)
        /*0020*/ 	.word	0x00000000


	//----- nvinfo : EIATTR_MIN_STACK_SIZE
	.align		4
.L_5:
        /*0024*/ 	.byte	0x04, 0x12
        /*0026*/ 	.short	(.L_7 - .L_6)
	.align		4
.L_6:
        /*0028*/ 	.word	index@(triton_poi_fused_cat_9)
        /*002c*/ 	.word	0x00000000
.L_7:


//--------------------- .nv.info.triton_poi_fused_cat_9 --------------------------
	.section	.nv.info.triton_poi_fused_cat_9,"",@"SHT_CUDA_INFO"
	.sectionflags	@""
	.align	4


	//----- nvinfo : EIATTR_CUDA_API_VERSION
	.align		4
        /*0000*/ 	.byte	0x04, 0x37
        /*0002*/ 	.short	(.L_9 - .L_8)
.L_8:
        /*0004*/ 	.word	0x0000007c


	//----- nvinfo : EIATTR_KPARAM_INFO
	.align		4
.L_9:
        /*0008*/ 	.byte	0x04, 0x17
        /*000a*/ 	.short	(.L_11 - .L_10)
.L_10:
        /*000c*/ 	.word	0x00000000
        /*0010*/ 	.short	0x0004
        /*0012*/ 	.short	0x0020
        /*0014*/ 	.byte	0x00, 0xf0, 0x11, 0x00


	//----- nvinfo : EIATTR_KPARAM_INFO
	.align		4
.L_11:
        /*0018*/ 	.byte	0x04, 0x17
        /*001a*/ 	.short	(.L_13 - .L_12)
.L_12:
        /*001c*/ 	.word	0x00000000
        /*0020*/ 	.short	0x0003
        /*0022*/ 	.short	0x0018
        /*0024*/ 	.byte	0x00, 0xf4, 0x21, 0x00


	//----- nvinfo : EIATTR_KPARAM_INFO
	.align		4
.L_13:
        /*0028*/ 	.byte	0x04, 0x17
        /*002a*/ 	.short	(.L_15 - .L_14)
.L_14:
        /*002c*/ 	.word	0x00000000
        /*0030*/ 	.short	0x0002
        /*0032*/ 	.short	0x0010
        /*0034*/ 	.byte	0x00, 0xf4, 0x21, 0x00


	//----- nvinfo : EIATTR_KPARAM_INFO
	.align		4
.L_15:
        /*0038*/ 	.byte	0x04, 0x17
        /*003a*/ 	.short	(.L_17 - .L_16)
.L_16:
        /*003c*/ 	.word	0x00000000
        /*0040*/ 	.short	0x0001
        /*0042*/ 	.short	0x0008
        /*0044*/ 	.byte	0x00, 0xf4, 0x21, 0x00


	//----- nvinfo : EIATTR_KPARAM_INFO
	.align		4
.L_17:
        /*0048*/ 	.byte	0x04, 0x17
        /*004a*/ 	.short	(.L_19 - .L_18)
.L_18:
        /*004c*/ 	.word	0x00000000
        /*0050*/ 	.short	0x0000
        /*0052*/ 	.short	0x0000
        /*0054*/ 	.byte	0x00, 0xf4, 0x21, 0x00


	//----- nvinfo : EIATTR_SPARSE_MMA_MASK
	.align		4
.L_19:
        /*0058*/ 	.byte	0x03, 0x50
        /*005a*/ 	.short	0x0000


	//----- nvinfo : EIATTR_MAXREG_COUNT
	.align		4
        /*005c*/ 	.byte	0x03, 0x1b
        /*005e*/ 	.short	0x00ff


	//----- nvinfo : EIATTR_EXIT_INSTR_OFFSETS
	.align		4
        /*0060*/ 	.byte	0x04, 0x1c
        /*0062*/ 	.short	(.L_21 - .L_20)


	//   ....[0]....
.L_20:
        /*0064*/ 	.word	0x000007f0


	//----- nvinfo : EIATTR_REQNTID
	.align		4
.L_21:
        /*0068*/ 	.byte	0x04, 0x10
        /*006a*/ 	.short	(.L_23 - .L_22)
.L_22:
        /*006c*/ 	.word	0x00000080
        /*0070*/ 	.word	0x00000001
        /*0074*/ 	.word	0x00000001


	//----- nvinfo : EIATTR_CBANK_PARAM_SIZE
	.align		4
.L_23:
        /*0078*/ 	.byte	0x03, 0x19
        /*007a*/ 	.short	0x0024


	//----- nvinfo : EIATTR_PARAM_CBANK
	.align		4
        /*007c*/ 	.byte	0x04, 0x0a
        /*007e*/ 	.short	(.L_25 - .L_24)
	.align		4
.L_24:
        /*0080*/ 	.word	index@(.nv.constant0.triton_poi_fused_cat_9)
        /*0084*/ 	.short	0x0210
        /*0086*/ 	.short	0x0024


	//----- nvinfo : EIATTR_SW_WAR
	.align		4
.L_25:
        /*0088*/ 	.byte	0x04, 0x36
        /*008a*/ 	.short	(.L_27 - .L_26)
.L_26:
        /*008c*/ 	.word	0x00000008
.L_27:


//--------------------- .nv.callgraph             --------------------------
	.section	.nv.callgraph,"",@"SHT_CUDA_CALLGRAPH"
	.align	4
	.sectionentsize	8
	.align		4
        /*0000*/ 	.word	0x00000000
	.align		4
        /*0004*/ 	.word	0xffffffff
	.align		4
        /*0008*/ 	.word	0x00000000
	.align		4
        /*000c*/ 	.word	0xfffffffe
	.align		4
        /*0010*/ 	.word	0x00000000
	.align		4
        /*0014*/ 	.word	0xfffffffd
	.align		4
        /*0018*/ 	.word	0x00000000
	.align		4
        /*001c*/ 	.word	0xfffffffc


//--------------------- .text.triton_poi_fused_cat_9 --------------------------
	.section	.text.triton_poi_fused_cat_9,"ax",@progbits
	.align	128
        .global         triton_poi_fused_cat_9
        .type           triton_poi_fused_cat_9,@function
        .size           triton_poi_fused_cat_9,(.L_x_1 - triton_poi_fused_cat_9)
        .other          triton_poi_fused_cat_9,@"STO_CUDA_ENTRY STV_DEFAULT"
triton_poi_fused_cat_9:
.text.triton_poi_fused_cat_9:
[----:B------:R-:W-:Y:S01]  /*0000*/  LDC R1, c[0x0][0x28] ;  /* 0x00000a00ff017b82 */ /* 0x000fe20000000800 */
[----:B------:R-:W1:Y:S07]  /*0010*/  S2R R0, SR_TID.X ;  /* 0x0000000000007919 */ /* 0x000e6e0000002100 */
[----:B------:R-:W2:Y:S01]  /*0020*/  LDC.64 R18, c[0x0][0x210] ;  /* 0x00008400ff127b82 */ /* 0x000ea20000000a00 */
[----:B------:R-:W-:Y:S01]  /*0030*/  IMAD.MOV.U32 R10, RZ, RZ, RZ ;  /* 0x000000ffff0a7224 */ /* 0x000fe200078e00ff */
[----:B------:R-:W-:Y:S01]  /*0040*/  ULDC.64 UR4, c[0x0][0x208] ;  /* 0x0000820000047ab9 */ /* 0x000fe20000000a00 */
[----:B------:R-:W3:Y:S05]  /*0050*/  S2R R11, SR_CTAID.X ;  /* 0x00000000000b7919 */ /* 0x000eea0000002500 */
[----:B------:R-:W4:Y:S01]  /*0060*/  LDC.64 R12, c[0x0][0x218] ;  /* 0x00008600ff0c7b82 */ /* 0x000f220000000a00 */
[----:B------:R-:W-:Y:S01]  /*0070*/  CS2R R28, SRZ ;  /* 0x00000000001c7805 */ /* 0x000fe2000001ff00 */
[----:B------:R-:W-:Y:S01]  /*0080*/  IMAD.MOV.U32 R24, RZ, RZ, RZ ;  /* 0x000000ffff187224 */ /* 0x000fe200078e00ff */
[----:B------:R-:W-:Y:S01]  /*0090*/  ULDC.64 UR6, c[0x0][0x220] ;  /* 0x0000880000067ab9 */ /* 0x000fe20000000a00 */
[----:B-1----:R-:W-:-:S05]  /*00a0*/  IMAD.SHL.U32 R0, R0, 0x4, RZ ;  /* 0x0000000400007824 */ /* 0x002fca00078e00ff */
[----:B------:R-:W-:-:S05]  /*00b0*/  LOP3.LUT R0, R0, 0x1fc, RZ, 0xc0, !PT ;  /* 0x000001fc00007812 */ /* 0x000fca00078ec0ff */
[----:B---3--:R-:W-:-:S05]  /*00c0*/  IMAD R0, R11, 0x400, R0 ;  /* 0x000004000b007824 */ /* 0x008fca00078e0200 */
[----:B------:R-:W-:-:S04]  /*00d0*/  SHF.R.S32.HI R3, RZ, 0x1f, R0 ;  /* 0x0000001fff037819 */ /* 0x000fc80000011400 */
[CC--:B------:R-:W-:Y:S02]  /*00e0*/  LEA.HI R2, R3.reuse, R0.reuse, RZ, 0x6 ;  /* 0x0000000003027211 */ /* 0x0c0fe400078f30ff */
[----:B------:R-:W-:Y:S02]  /*00f0*/  LEA.HI R6, R3, R0, RZ, 0x10 ;  /* 0x0000000003067211 */ /* 0x000fe400078f80ff */
[--C-:B------:R-:W-:Y:S02]  /*0100*/  SHF.R.S32.HI R4, RZ, 0x6, R2.reuse ;  /* 0x00000006ff047819 */ /* 0x100fe40000011402 */
[----:B------:R-:W-:Y:S02]  /*0110*/  SHF.R.S32.HI R5, RZ, 0x1f, R2 ;  /* 0x0000001fff057819 */ /* 0x000fe40000011402 */
[----:B------:R-:W-:Y:S02]  /*0120*/  SHF.R.S32.HI R14, RZ, 0x10, R6 ;  /* 0x00000010ff0e7819 */ /* 0x000fe40000011406 */
[----:B------:R-:W-:-:S03]  /*0130*/  LEA.HI R5, R5, R4, RZ, 0xa ;  /* 0x0000000405057211 */ /* 0x000fc600078f50ff */
[----:B------:R-:W-:Y:S01]  /*0140*/  IMAD.SHL.U32 R14, R14, 0x8000, RZ ;  /* 0x000080000e0e7824 */ /* 0x000fe200078e00ff */
[----:B------:R-:W-:Y:S02]  /*0150*/  LOP3.LUT R3, R5, 0xfffffc00, RZ, 0xc0, !PT ;  /* 0xfffffc0005037812 */ /* 0x000fe400078ec0ff */
[----:B------:R-:W-:Y:S02]  /*0160*/  LOP3.LUT R5, R6, 0xffff0000, RZ, 0xc0, !PT ;  /* 0xffff000006057812 */ /* 0x000fe400078ec0ff */
[----:B------:R-:W-:Y:S01]  /*0170*/  CS2R R6, SRZ ;  /* 0x0000000000067805 */ /* 0x000fe2000001ff00 */
[----:B------:R-:W-:Y:S01]  /*0180*/  IMAD.IADD R3, R4, 0x1, -R3 ;  /* 0x0000000104037824 */ /* 0x000fe200078e0a03 */
[----:B------:R-:W-:Y:S02]  /*0190*/  IADD3 R17, R14, R0, -R5 ;  /* 0x000000000e117210 */ /* 0x000fe40007ffe805 */
[----:B------:R-:W-:Y:S01]  /*01a0*/  CS2R R4, SRZ ;  /* 0x0000000000047805 */ /* 0x000fe2000001ff00 */
[C---:B----4-:R-:W-:Y:S01]  /*01b0*/  IMAD.WIDE R8, R3.reuse, 0x4, R12 ;  /* 0x0000000403087825 */ /* 0x050fe200078e020c */
[----:B------:R-:W-:-:S03]  /*01c0*/  ISETP.GE.AND P0, PT, R3, 0x200, PT ;  /* 0x000002000300780c */ /* 0x000fc60003f06270 */
[----:B--2---:R-:W-:-:S10]  /*01d0*/  IMAD.WIDE R16, R17, 0x4, R18 ;  /* 0x0000000411107825 */ /* 0x004fd400078e0212 */
[----:B------:R1:W2:Y:S04]  /*01e0*/  @!P0 LDG.E.128 R4, desc[UR4][R16.64] ;  /* 0x0000000410048981 */ /* 0x0002a8000c1e1d00 */
[----:B------:R-:W3:Y:S01]  /*01f0*/  @!P0 LDG.E.EL R10, desc[UR4][R8.64] ;  /* 0x00000004080a8981 */ /* 0x000ee2000c2e1900 */
[----:B------:R-:W-:Y:S01]  /*0200*/  SHF.R.S32.HI R20, RZ, 0x15, R11 ;  /* 0x00000015ff147819 */ /* 0x000fe2000001140b */
[----:B------:R-:W-:Y:S01]  /*0210*/  VIADD R15, R0, 0x200 ;  /* 0x00000200000f7836 */ /* 0x000fe20000000000 */
[----:B------:R-:W-:Y:S01]  /*0220*/  LOP3.LUT R23, R2, 0xffffffc0, RZ, 0xc0, !PT ;  /* 0xffffffc002177812 */ /* 0x000fe200078ec0ff */
[----:B------:R-:W4:Y:S01]  /*0230*/  @!P0 LDG.E.EL R29, desc[UR4][R8.64] ;  /* 0x00000004081d8981 */ /* 0x000f22000c2e1900 */
[----:B------:R-:W-:Y:S02]  /*0240*/  SGXT R20, R20, 0x1 ;  /* 0x000000011414781a */ /* 0x000fe40000000200 */
[----:B------:R-:W-:Y:S01]  /*0250*/  SHF.R.S32.HI R22, RZ, 0x1f, R15 ;  /* 0x0000001fff167819 */ /* 0x000fe2000001140f */
[----:B------:R-:W-:Y:S01]  /*0260*/  IMAD.IADD R23, R0, 0x1, -R23 ;  /* 0x0000000100177824 */ /* 0x000fe200078e0a17 */
[-C--:B------:R-:W-:Y:S01]  /*0270*/  LEA.HI R20, R20, R15.reuse, RZ, 0x6 ;  /* 0x0000000f14147211 */ /* 0x080fe200078f30ff */
[----:B------:R-:W5:Y:S01]  /*0280*/  @!P0 LDG.E.EL R28, desc[UR4][R8.64] ;  /* 0x00000004081c8981 */ /* 0x000f62000c2e1900 */
[----:B------:R-:W-:-:S02]  /*0290*/  LEA.HI R22, R22, R15, RZ, 0x10 ;  /* 0x0000000f16167211 */ /* 0x000fc400078f80ff */
[--C-:B------:R-:W-:Y:S02]  /*02a0*/  SHF.R.S32.HI R11, RZ, 0x6, R20.reuse ;  /* 0x00000006ff0b7819 */ /* 0x100fe40000011414 */
[----:B------:R-:W-:Y:S02]  /*02b0*/  SHF.R.S32.HI R20, RZ, 0x1f, R20 ;  /* 0x0000001fff147819 */ /* 0x000fe40000011414 */
[----:B-1----:R-:W-:Y:S02]  /*02c0*/  SHF.R.S32.HI R16, RZ, 0x10, R22 ;  /* 0x00000010ff107819 */ /* 0x002fe40000011416 */
[----:B------:R-:W-:Y:S02]  /*02d0*/  LEA.HI R20, R20, R11, RZ, 0xa ;  /* 0x0000000b14147211 */ /* 0x000fe400078f50ff */
[----:B------:R-:W-:Y:S01]  /*02e0*/  LOP3.LUT R22, R22, 0xffff0000, RZ, 0xc0, !PT ;  /* 0xffff000016167812 */ /* 0x000fe200078ec0ff */
[----:B------:R-:W-:Y:S01]  /*02f0*/  IMAD.SHL.U32 R16, R16, 0x8000, RZ ;  /* 0x0000800010107824 */ /* 0x000fe200078e00ff */
[----:B------:R-:W-:-:S02]  /*0300*/  LOP3.LUT R20, R20, 0xfffffc00, RZ, 0xc0, !PT ;  /* 0xfffffc0014147812 */ /* 0x000fc400078ec0ff */
[C---:B------:R-:W-:Y:S01]  /*0310*/  ISETP.GT.AND P2, PT, R3.reuse, 0x1ff, PT ;  /* 0x000001ff0300780c */ /* 0x040fe20003f44270 */
[----:B------:R-:W-:Y:S01]  /*0320*/  IMAD.SHL.U32 R3, R3, 0x40, RZ ;  /* 0x0000004003037824 */ /* 0x000fe200078e00ff */
[----:B------:R-:W-:Y:S01]  /*0330*/  IADD3 R21, R16, R15, -R22 ;  /* 0x0000000f10157210 */ /* 0x000fe20007ffe816 */
[----:B------:R-:W-:Y:S01]  /*0340*/  IMAD.IADD R11, R11, 0x1, -R20 ;  /* 0x000000010b0b7824 */ /* 0x000fe200078e0a14 */
[--C-:B------:R-:W-:Y:S02]  /*0350*/  SHF.R.S32.HI R15, RZ, 0x1f, R14.reuse ;  /* 0x0000001fff0f7819 */ /* 0x100fe4000001140e */
[----:B------:R-:W-:Y:S01]  /*0360*/  IADD3 R14, P3, P4, R3, R23, R14 ;  /* 0x00000017030e7210 */ /* 0x000fe20007c7e00e */
[----:B------:R-:W-:Y:S01]  /*0370*/  IMAD.WIDE R18, R21, 0x4, R18 ;  /* 0x0000000415127825 */ /* 0x000fe200078e0212 */
[----:B------:R-:W-:Y:S02]  /*0380*/  SHF.R.S32.HI R20, RZ, 0x1f, R3 ;  /* 0x0000001fff147819 */ /* 0x000fe40000011403 */
[----:B------:R-:W-:-:S02]  /*0390*/  CS2R R2, SRZ ;  /* 0x0000000000027805 */ /* 0x000fc4000001ff00 */
[C---:B------:R-:W-:Y:S01]  /*03a0*/  ISETP.GE.AND P1, PT, R11.reuse, 0x200, PT ;  /* 0x000002000b00780c */ /* 0x040fe20003f26270 */
[C---:B------:R-:W-:Y:S01]  /*03b0*/  IMAD.SHL.U32 R22, R11.reuse, 0x40, RZ ;  /* 0x000000400b167824 */ /* 0x040fe200078e00ff */
[----:B------:R-:W-:Y:S01]  /*03c0*/  SHF.R.S32.HI R17, RZ, 0x1f, R23 ;  /* 0x0000001fff117819 */ /* 0x000fe20000011417 */
[C---:B------:R-:W-:Y:S01]  /*03d0*/  IMAD.WIDE R12, R11.reuse, 0x4, R12 ;  /* 0x000000040b0c7825 */ /* 0x040fe200078e020c */
[----:B------:R1:W5:Y:S02]  /*03e0*/  @!P0 LDG.E.EL R2, desc[UR4][R8.64] ;  /* 0x0000000408028981 */ /* 0x000364000c2e1900 */
[----:B------:R-:W-:Y:S02]  /*03f0*/  IADD3.X R15, R20, R17, R15, P3, P4 ;  /* 0x00000011140f7210 */ /* 0x000fe40001fe840f */
[----:B------:R-:W-:Y:S02]  /*0400*/  CS2R R20, SRZ ;  /* 0x0000000000147805 */ /* 0x000fe4000001ff00 */
[----:B------:R-:W-:-:S02]  /*0410*/  ISETP.GT.AND P3, PT, R11, 0x1ff, PT ;  /* 0x000001ff0b00780c */ /* 0x000fc40003f64270 */
[C---:B------:R-:W-:Y:S01]  /*0420*/  LEA R26, P4, R14.reuse, UR6, 0x2 ;  /* 0x000000060e1a7c11 */ /* 0x040fe2000f8810ff */
[----:B------:R-:W5:Y:S01]  /*0430*/  @!P1 LDG.E.EL R3, desc[UR4][R12.64] ;  /* 0x000000040c039981 */ /* 0x000f62000c2e1900 */
[----:B-1----:R-:W-:Y:S02]  /*0440*/  CS2R R8, SRZ ;  /* 0x0000000000087805 */ /* 0x002fe4000001ff00 */
[----:B------:R-:W-:Y:S01]  /*0450*/  LEA.HI.X R27, R14, UR7, R15, 0x2, P4 ;  /* 0x000000070e1b7c11 */ /* 0x000fe2000a0f140f */
[----:B------:R-:W5:Y:S01]  /*0460*/  @!P1 LDG.E.EL R20, desc[UR4][R12.64] ;  /* 0x000000040c149981 */ /* 0x000f62000c2e1900 */
[----:B------:R-:W-:-:S03]  /*0470*/  CS2R R14, SRZ ;  /* 0x00000000000e7805 */ /* 0x000fc6000001ff00 */
[----:B------:R-:W5:Y:S04]  /*0480*/  @!P1 LDG.E.EL R21, desc[UR4][R12.64] ;  /* 0x000000040c159981 */ /* 0x000f68000c2e1900 */
[----:B------:R1:W5:Y:S02]  /*0490*/  @!P1 LDG.E.EL R24, desc[UR4][R12.64] ;  /* 0x000000040c189981 */ /* 0x000364000c2e1900 */
[----:B-1----:R-:W-:-:S06]  /*04a0*/  CS2R R12, SRZ ;  /* 0x00000000000c7805 */ /* 0x002fcc000001ff00 */
[----:B------:R-:W5:Y:S01]  /*04b0*/  @P2 LDG.E.128 R12, desc[UR4][R26.64+-0x20000] ;  /* 0xfe0000041a0c2981 */ /* 0x000f62000c1e1d00 */
[----:B--2---:R-:W-:Y:S02]  /*04c0*/  SEL R4, R4, RZ, !P0 ;  /* 0x000000ff04047207 */ /* 0x004fe40004000000 */
[----:B---3--:R-:W-:Y:S02]  /*04d0*/  SEL R25, R10, RZ, !P0 ;  /* 0x000000ff0a197207 */ /* 0x008fe40004000000 */
[----:B------:R-:W-:-:S03]  /*04e0*/  CS2R R10, SRZ ;  /* 0x00000000000a7805 */ /* 0x000fc6000001ff00 */
[----:B------:R-:W-:Y:S01]  /*04f0*/  FADD R25, R4, R25 ;  /* 0x0000001904197221 */ /* 0x000fe20000000000 */
[--C-:B------:R-:W-:Y:S02]  /*0500*/  IADD3 R4, P5, P6, R22, R23, R16.reuse ;  /* 0x0000001716047210 */ /* 0x100fe40007ebe010 */
[----:B------:R1:W2:Y:S01]  /*0510*/  @!P1 LDG.E.128 R8, desc[UR4][R18.64] ;  /* 0x0000000412089981 */ /* 0x0002a2000c1e1d00 */
[----:B------:R-:W-:Y:S02]  /*0520*/  SHF.R.S32.HI R16, RZ, 0x1f, R16 ;  /* 0x0000001fff107819 */ /* 0x000fe40000011410 */
[----:B------:R-:W-:-:S04]  /*0530*/  SHF.R.S32.HI R22, RZ, 0x1f, R22 ;  /* 0x0000001fff167819 */ /* 0x000fc80000011416 */
[----:B------:R-:W-:Y:S02]  /*0540*/  IADD3.X R17, R22, R17, R16, P5, P6 ;  /* 0x0000001116117210 */ /* 0x000fe40002fec410 */
[C---:B------:R-:W-:Y:S02]  /*0550*/  LEA R22, P4, R4.reuse, UR6, 0x2 ;  /* 0x0000000604167c11 */ /* 0x040fe4000f8810ff */
[----:B-1----:R-:W-:Y:S02]  /*0560*/  CS2R R18, SRZ ;  /* 0x0000000000127805 */ /* 0x002fe4000001ff00 */
[----:B------:R-:W-:Y:S02]  /*0570*/  LEA.HI.X R23, R4, UR7, R17, 0x2, P4 ;  /* 0x0000000704177c11 */ /* 0x000fe4000a0f1411 */
[----:B------:R-:W-:-:S06]  /*0580*/  CS2R R16, SRZ ;  /* 0x0000000000107805 */ /* 0x000fcc000001ff00 */
[----:B------:R-:W3:Y:S01]  /*0590*/  @P3 LDG.E.128 R16, desc[UR4][R22.64+-0x20000] ;  /* 0xfe00000416103981 */ /* 0x000ee2000c1e1d00 */
[----:B------:R-:W-:Y:S02]  /*05a0*/  SEL R5, R5, RZ, !P0 ;  /* 0x000000ff05057207 */ /* 0x000fe40004000000 */
[----:B----4-:R-:W-:Y:S02]  /*05b0*/  SEL R4, R29, RZ, !P0 ;  /* 0x000000ff1d047207 */ /* 0x010fe40004000000 */
[----:B-----5:R-:W-:-:S03]  /*05c0*/  SEL R29, R28, RZ, !P0 ;  /* 0x000000ff1c1d7207 */ /* 0x020fc60004000000 */
[----:B------:R-:W-:Y:S02]  /*05d0*/  FADD R28, R5, R4 ;  /* 0x00000004051c7221 */ /* 0x000fe40000000000 */
[----:B------:R-:W1:Y:S01]  /*05e0*/  LDC.64 R4, c[0x0][0x228] ;  /* 0x00008a00ff047b82 */ /* 0x000e620000000a00 */
[----:B------:R-:W-:Y:S02]  /*05f0*/  SEL R6, R6, RZ, !P0 ;  /* 0x000000ff06067207 */ /* 0x000fe40004000000 */
[----:B------:R-:W-:Y:S02]  /*0600*/  SEL R7, R7, RZ, !P0 ;  /* 0x000000ff07077207 */ /* 0x000fe40004000000 */
[----:B------:R-:W-:Y:S01]  /*0610*/  SEL R2, R2, RZ, !P0 ;  /* 0x000000ff02027207 */ /* 0x000fe20004000000 */
[----:B------:R-:W-:Y:S01]  /*0620*/  FADD R6, R6, R29 ;  /* 0x0000001d06067221 */ /* 0x000fe20000000000 */
[----:B------:R-:W-:-:S03]  /*0630*/  SEL R3, R3, RZ, !P1 ;  /* 0x000000ff03037207 */ /* 0x000fc60004800000 */
[----:B------:R-:W-:Y:S01]  /*0640*/  FADD R7, R7, R2 ;  /* 0x0000000207077221 */ /* 0x000fe20000000000 */
[----:B------:R-:W-:Y:S02]  /*0650*/  SEL R21, R21, RZ, !P1 ;  /* 0x000000ff15157207 */ /* 0x000fe40004800000 */
[----:B------:R-:W-:Y:S02]  /*0660*/  SEL R20, R20, RZ, !P1 ;  /* 0x000000ff14147207 */ /* 0x000fe40004800000 */
[----:B------:R-:W-:Y:S02]  /*0670*/  SEL R24, R24, RZ, !P1 ;  /* 0x000000ff18187207 */ /* 0x000fe40004800000 */
[----:B------:R-:W-:Y:S02]  /*0680*/  SEL R12, R12, RZ, P2 ;  /* 0x000000ff0c0c7207 */ /* 0x000fe40001000000 */
[----:B------:R-:W-:Y:S02]  /*0690*/  SEL R13, R13, RZ, P2 ;  /* 0x000000ff0d0d7207 */ /* 0x000fe40001000000 */
[----:B--2---:R-:W-:-:S02]  /*06a0*/  SEL R10, R10, RZ, !P1 ;  /* 0x000000ff0a0a7207 */ /* 0x004fc40004800000 */
[----:B------:R-:W-:Y:S02]  /*06b0*/  SEL R8, R8, RZ, !P1 ;  /* 0x000000ff08087207 */ /* 0x000fe40004800000 */
[----:B------:R-:W-:Y:S01]  /*06c0*/  SEL R9, R9, RZ, !P1 ;  /* 0x000000ff09097207 */ /* 0x000fe20004800000 */
[----:B------:R-:W-:Y:S01]  /*06d0*/  FADD R10, R10, R21 ;  /* 0x000000150a0a7221 */ /* 0x000fe20000000000 */
[----:B------:R-:W-:Y:S02]  /*06e0*/  SEL R11, R11, RZ, !P1 ;  /* 0x000000ff0b0b7207 */ /* 0x000fe40004800000 */
[----:B------:R-:W-:Y:S02]  /*06f0*/  SEL R21, R14, RZ, P2 ;  /* 0x000000ff0e157207 */ /* 0x000fe40001000000 */
[----:B------:R-:W-:Y:S01]  /*0700*/  SEL R14, R15, RZ, P2 ;  /* 0x000000ff0f0e7207 */ /* 0x000fe20001000000 */
[----:B------:R-:W-:Y:S01]  /*0710*/  FADD R8, R8, R3 ;  /* 0x0000000308087221 */ /* 0x000fe20000000000 */
[----:B------:R-:W-:Y:S01]  /*0720*/  FADD R9, R9, R20 ;  /* 0x0000001409097221 */ /* 0x000fe20000000000 */
[----:B------:R-:W-:Y:S01]  /*0730*/  FADD R11, R11, R24 ;  /* 0x000000180b0b7221 */ /* 0x000fe20000000000 */
[----:B-1----:R-:W-:Y:S01]  /*0740*/  IMAD.WIDE R2, R0, 0x4, R4 ;  /* 0x0000000400027825 */ /* 0x002fe200078e0204 */
[----:B------:R-:W-:-:S02]  /*0750*/  SEL R4, R25, R12, !P0 ;  /* 0x0000000c19047207 */ /* 0x000fc40004000000 */
[----:B------:R-:W-:Y:S02]  /*0760*/  SEL R5, R28, R13, !P0 ;  /* 0x0000000d1c057207 */ /* 0x000fe40004000000 */
[----:B------:R-:W-:Y:S02]  /*0770*/  SEL R6, R6, R21, !P0 ;  /* 0x0000001506067207 */ /* 0x000fe40004000000 */
[----:B---3--:R-:W-:Y:S02]  /*0780*/  @P1 SEL R8, R16, RZ, P3 ;  /* 0x000000ff10081207 */ /* 0x008fe40001800000 */
[----:B------:R-:W-:Y:S02]  /*0790*/  @P1 SEL R9, R17, RZ, P3 ;  /* 0x000000ff11091207 */ /* 0x000fe40001800000 */
[----:B------:R-:W-:Y:S02]  /*07a0*/  @P1 SEL R10, R18, RZ, P3 ;  /* 0x000000ff120a1207 */ /* 0x000fe40001800000 */
[----:B------:R-:W-:-:S02]  /*07b0*/  @P1 SEL R11, R19, RZ, P3 ;  /* 0x000000ff130b1207 */ /* 0x000fc40001800000 */
[----:B------:R-:W-:-:S03]  /*07c0*/  SEL R7, R7, R14, !P0 ;  /* 0x0000000e07077207 */ /* 0x000fc60004000000 */
[----:B------:R-:W-:Y:S04]  /*07d0*/  STG.E.128 desc[UR4][R2.64+0x800], R8 ;  /* 0x0008000802007986 */ /* 0x000fe8000c101d04 */
[----:B------:R-:W-:Y:S01]  /*07e0*/  STG.E.128 desc[UR4][R2.64], R4 ;  /* 0x0000000402007986 */ /* 0x000fe2000c101d04 */
[----:B------:R-:W-:Y:S05]  /*07f0*/  EXIT ;  /* 0x000000000000794d */ /* 0x000fea0003800000 */
.L_x_0:
[----:B------:R-:W-:-:S00]  /*0800*/  BRA `(.L_x_0) ;  /* 0xfffffffc00fc7947 */ /* 0x000fc0000383ffff */
[----:B------:R-:W-:-:S00]  /*0810*/  NOP ;  /* 0x0000000000007918 */ /* 0x000fc00000000000 */
        /* <DEDUP_REMOVED lines=14> */
.L_x_1:


//--------------------- .nv.constant0.triton_poi_fused_cat_9 --------------------------
	.section	.nv.constant0.triton_poi_fused_cat_9,"a",@progbits
	.sectionflags	@""
	.align	4
.nv.constant0.triton_poi_fused_cat_9:
	.zero		564
